//
// Generated by NVIDIA NVVM Compiler
//
// Compiler Build ID: CL-36424714
// Cuda compilation tools, release 13.0, V13.0.88
// Based on NVVM 20.0.0
//

.version 9.0
.target sm_100
.address_size 64

	// .globl	_Z12myHelloOnGPUPi

.visible .entry _Z12myHelloOnGPUPi(
	.param .u64 .ptr .align 1 _Z12myHelloOnGPUPi_param_0
)
{
	.reg .b32 	%r<7>;
	.reg .b64 	%rd<5>;

	ld.param.u64 	%rd1, [_Z12myHelloOnGPUPi_param_0];
	cvta.to.global.u64 	%rd2, %rd1;
	mov.u32 	%r1, %ntid.x;
	mov.u32 	%r2, %tid.x;
	not.b32 	%r3, %r2;
	add.s32 	%r4, %r1, %r3;
	mov.u32 	%r5, %ctaid.x;
	mad.lo.s32 	%r6, %r5, %r1, %r2;
	mul.wide.u32 	%rd3, %r6, 4;
	add.s64 	%rd4, %rd2, %rd3;
	st.global.u32 	[%rd4], %r4;
	ret;

}


// ===== COMPILED SASS (sm_100) =====

	.target	sm_100

	.elftype	@"ET_EXEC"


//--------------------- .note.nv.tkinfo           --------------------------
	.section	.note.nv.tkinfo,"",@"SHT_NOTE"
	.sectionflags	@"SHF_NOTE_NV_TKINFO"
	.tkinfo
        /*0018*/ 	.word	0x00000002
        /*0030*/ 	.string	""
        /*0030*/ 	.string	"ptxas"
        /*0030*/ 	.string	"Cuda compilation tools, release 13.0, V13.0.88"
        /*0030*/ 	.string	"Build cuda_13.0.r13.0/compiler.36424714_0"
        /*0030*/ 	.string	"-arch sm_100 -m 64 "



//--------------------- .note.nv.cuinfo           --------------------------
	.section	.note.nv.cuinfo,"",@"SHT_NOTE"
	.sectionflags	@"SHF_NOTE_NV_CUINFO"
        /*0018*/ 	.short	0x0002
        /*001a*/ 	.short	0x0064
        /*001c*/ 	.short	0x0082
	.zero		2


//--------------------- .nv.info                  --------------------------
	.section	.nv.info,"",@"SHT_CUDA_INFO"
	.align	4


	//----- nvinfo : EIATTR_REGCOUNT
	.align		4
        /*0000*/ 	.byte	0x04, 0x2f
        /*0002*/ 	.short	(.L_1 - .L_0)
	.align		4
.L_0:
        /*0004*/ 	.word	index@(_Z12myHelloOnGPUPi)
        /*0008*/ 	.word	0x00000008


	//----- nvinfo : EIATTR_FRAME_SIZE
	.align		4
.L_1:
        /*000c*/ 	.byte	0x04, 0x11
        /*000e*/ 	.short	(.L_3 - .L_2)
	.align		4
.L_2:
        /*0010*/ 	.word	index@(_Z12myHelloOnGPUPi)
        /*0014*/ 	.word	0x00000000


	//----- nvinfo : EIATTR_MIN_STACK_SIZE
	.align		4
.L_3:
        /*0018*/ 	.byte	0x04, 0x12
        /*001a*/ 	.short	(.L_5 - .L_4)
	.align		4
.L_4:
        /*001c*/ 	.word	index@(_Z12myHelloOnGPUPi)
        /*0020*/ 	.word	0x00000000
.L_5:


//--------------------- .nv.compat                --------------------------
	.section	.nv.compat,"",@"SHT_CUDA_COMPAT_INFO"
	.align	4
        /*0000*/ 	.byte	0x02, 0x09, 0x00, 0x00, 0x02, 0x02, 0x01, 0x00, 0x02, 0x05, 0x05, 0x00, 0x03, 0x07, 0x01, 0x01
        /*0010*/ 	.byte	0x02, 0x03, 0x00, 0x00, 0x02, 0x06, 0x01, 0x00, 0x04, 0x0b, 0x08, 0x00, 0x09, 0x00, 0x00, 0x00
        /*0020*/ 	.byte	0x00, 0x00, 0x00, 0x00


//--------------------- .nv.info._Z12myHelloOnGPUPi --------------------------
	.section	.nv.info._Z12myHelloOnGPUPi,"",@"SHT_CUDA_INFO"
	.sectionflags	@""
	.align	4


	//----- nvinfo : EIATTR_CUDA_API_VERSION
	.align		4
        /*0000*/ 	.byte	0x04, 0x37
        /*0002*/ 	.short	(.L_7 - .L_6)
.L_6:
        /*0004*/ 	.word	0x00000082


	//----- nvinfo : EIATTR_KPARAM_INFO
	.align		4
.L_7:
        /*0008*/ 	.byte	0x04, 0x17
        /*000a*/ 	.short	(.L_9 - .L_8)
.L_8:
        /*000c*/ 	.word	0x00000000
        /*0010*/ 	.short	0x0000
        /*0012*/ 	.short	0x0000
        /*0014*/ 	.byte	0x00, 0xf5, 0x21, 0x00


	//----- nvinfo : EIATTR_SPARSE_MMA_MASK
	.align		4
.L_9:
        /*0018*/ 	.byte	0x03, 0x50
        /*001a*/ 	.short	0x0000


	//----- nvinfo : EIATTR_MAXREG_COUNT
	.align		4
        /*001c*/ 	.byte	0x03, 0x1b
        /*001e*/ 	.short	0x00ff


	//----- nvinfo : EIATTR_MERCURY_ISA_VERSION
	.align		4
        /*0020*/ 	.byte	0x03, 0x5f
        /*0022*/ 	.short	0x0101


	//----- nvinfo : EIATTR_VRC_CTA_INIT_COUNT
	.align		4
        /*0024*/ 	.byte	0x02, 0x4a
	.zero		1
	.zero		1


	//----- nvinfo : EIATTR_EXIT_INSTR_OFFSETS
	.align		4
        /*0028*/ 	.byte	0x04, 0x1c
        /*002a*/ 	.short	(.L_11 - .L_10)


	//   ....[0]....
.L_10:
        /*002c*/ 	.word	0x000000b0


	//----- nvinfo : EIATTR_CBANK_PARAM_SIZE
	.align		4
.L_11:
        /*0030*/ 	.byte	0x03, 0x19
        /*0032*/ 	.short	0x0008


	//----- nvinfo : EIATTR_PARAM_CBANK
	.align		4
        /*0034*/ 	.byte	0x04, 0x0a
        /*0036*/ 	.short	(.L_13 - .L_12)
	.align		4
.L_12:
        /*0038*/ 	.word	index@(.nv.constant0._Z12myHelloOnGPUPi)
        /*003c*/ 	.short	0x0380
        /*003e*/ 	.short	0x0008


	//----- nvinfo : EIATTR_SW_WAR
	.align		4
.L_13:
        /*0040*/ 	.byte	0x04, 0x36
        /*0042*/ 	.short	(.L_15 - .L_14)
.L_14:
        /*0044*/ 	.word	0x00000008
.L_15:


//--------------------- .nv.callgraph             --------------------------
	.section	.nv.callgraph,"",@"SHT_CUDA_CALLGRAPH"
	.align	4
	.sectionentsize	8
	.align		4
        /*0000*/ 	.word	0x00000000
	.align		4
        /*0004*/ 	.word	0xffffffff
	.align		4
        /*0008*/ 	.word	0x00000000
	.align		4
        /*000c*/ 	.word	0xfffffffe
	.align		4
        /*0010*/ 	.word	0x00000000
	.align		4
        /*0014*/ 	.word	0xfffffffd
	.align		4
        /*0018*/ 	.word	0x00000000
	.align		4
        /*001c*/ 	.word	0xfffffffc


//--------------------- .text._Z12myHelloOnGPUPi  --------------------------
	.section	.text._Z12myHelloOnGPUPi,"ax",@progbits
	.align	128
        .global         _Z12myHelloOnGPUPi
        .type           _Z12myHelloOnGPUPi,@function
        .size           _Z12myHelloOnGPUPi,(.L_x_1 - _Z12myHelloOnGPUPi)
        .other          _Z12myHelloOnGPUPi,@"STO_CUDA_ENTRY STV_DEFAULT"
_Z12myHelloOnGPUPi:
.text._Z12myHelloOnGPUPi:
[----:B------:R-:W-:Y:S01]  /*0000*/  LDC R1, c[0x0][0x37c] ;  /* 0x0000df00ff017b82 */ /* 0x000fe20000000800 */
[----:B------:R-:W0:Y:S07]  /*0010*/  S2R R0, SR_TID.X ;  /* 0x0000000000007919 */ /* 0x000e2e0000002100 */
[----:B------:R-:W1:Y:S01]  /*0020*/  LDC.64 R2, c[0x0][0x380] ;  /* 0x0000e000ff027b82 */ /* 0x000e620000000a00 */
[----:B------:R-:W0:Y:S01]  /*0030*/  LDCU UR6, c[0x0][0x360] ;  /* 0x00006c00ff0677ac */ /* 0x000e220008000800 */
[----:B------:R-:W0:Y:S01]  /*0040*/  S2R R5, SR_CTAID.X ;  /* 0x0000000000057919 */ /* 0x000e220000002500 */
[----:B------:R-:W2:Y:S01]  /*0050*/  LDCU.64 UR4, c[0x0][0x358] ;  /* 0x00006b00ff0477ac */ /* 0x000ea20008000a00 */
[----:B0-----:R-:W-:Y:S01]  /*0060*/  IMAD R5, R5, UR6, R0 ;  /* 0x0000000605057c24 */ /* 0x001fe2000f8e0200 */
[----:B------:R-:W-:-:S03]  /*0070*/  LOP3.LUT R0, RZ, R0, RZ, 0x33, !PT ;  /* 0x00000000ff007212 */ /* 0x000fc600078e33ff */
[----:B-1----:R-:W-:Y:S01]  /*0080*/  IMAD.WIDE.U32 R2, R5, 0x4, R2 ;  /* 0x0000000405027825 */ /* 0x002fe200078e0002 */
[----:B------:R-:W-:-:S05]  /*0090*/  IADD3 R5, PT, PT, R0, UR6, RZ ;  /* 0x0000000600057c10 */ /* 0x000fca000fffe0ff */
[----:B--2---:R-:W-:Y:S01]  /*00a0*/  STG.E desc[UR4][R2.64], R5 ;  /* 0x0000000502007986 */ /* 0x004fe2000c101904 */
[----:B------:R-:W-:Y:S05]  /*00b0*/  EXIT ;  /* 0x000000000000794d */ /* 0x000fea0003800000 */
.L_x_0:
[----:B------:R-:W-:-:S00]  /*00c0*/  BRA `(.L_x_0) ;  /* 0xfffffffc00fc7947 */ /* 0x000fc0000383ffff */
[----:B------:R-:W-:-:S00]  /*00d0*/  NOP ;  /* 0x0000000000007918 */ /* 0x000fc00000000000 */
        /* <DEDUP_REMOVED lines=10> */
.L_x_1:


//--------------------- .nv.shared.reserved.0     --------------------------
	.section	.nv.shared.reserved.0,"aw",@nobits
	.weak		__nv_reservedSMEM_offset_0_alias
	.size		__nv_reservedSMEM_offset_0_alias, 0, 64
	.other		__nv_reservedSMEM_offset_0_alias,@"STO_CUDA_RESERVED_SHARED STV_DEFAULT"
__nv_reservedSMEM_offset_0_alias:
	.zero		0
	.zero		64


//--------------------- .nv.constant0._Z12myHelloOnGPUPi --------------------------
	.section	.nv.constant0._Z12myHelloOnGPUPi,"a",@progbits
	.sectionflags	@""
	.align	4
.nv.constant0._Z12myHelloOnGPUPi:
	.zero		904


//--------------------- SYMBOLS --------------------------

	.type		.nv.reservedSmem.offset0,@object
	.size		.nv.reservedSmem.offset0,0x4
